//
// Generated by NVIDIA NVVM Compiler
//
// Compiler Build ID: CL-36424714
// Cuda compilation tools, release 13.0, V13.0.88
// Based on NVVM 20.0.0
//

.version 9.0
.target sm_100
.address_size 64

	// .globl	_Z8mykernelv
.extern .func  (.param .b32 func_retval0) vprintf
(
	.param .b64 vprintf_param_0,
	.param .b64 vprintf_param_1
)
;
.global .align 1 .b8 $str[30] = {10, 32, 72, 101, 108, 108, 111, 32, 102, 114, 111, 109, 32, 116, 104, 114, 101, 97, 100, 32, 110, 117, 109, 98, 101, 114, 32, 37, 100};

.visible .entry _Z8mykernelv()
{
	.local .align 8 .b8 	__local_depot0[8];
	.reg .b64 	%SP;
	.reg .b64 	%SPL;
	.reg .b32 	%r<4>;
	.reg .b64 	%rd<5>;

	mov.u64 	%SPL, __local_depot0;
	cvta.local.u64 	%SP, %SPL;
	add.u64 	%rd1, %SP, 0;
	add.u64 	%rd2, %SPL, 0;
	mov.u32 	%r1, %tid.x;
	st.local.u32 	[%rd2], %r1;
	mov.u64 	%rd3, $str;
	cvta.global.u64 	%rd4, %rd3;
	{ // callseq 0, 0
	.param .b64 param0;
	st.param.b64 	[param0], %rd4;
	.param .b64 param1;
	st.param.b64 	[param1], %rd1;
	.param .b32 retval0;
	call.uni (retval0), 
	vprintf, 
	(
	param0, 
	param1
	);
	ld.param.b32 	%r2, [retval0];
	} // callseq 0
	ret;

}


// ===== COMPILED SASS (sm_100) =====

	.target	sm_100

	.elftype	@"ET_EXEC"


//--------------------- .note.nv.tkinfo           --------------------------
	.section	.note.nv.tkinfo,"",@"SHT_NOTE"
	.sectionflags	@"SHF_NOTE_NV_TKINFO"
	.tkinfo
        /*0018*/ 	.word	0x00000002
        /*0030*/ 	.string	""
        /*0030*/ 	.string	"ptxas"
        /*0030*/ 	.string	"Cuda compilation tools, release 13.0, V13.0.88"
        /*0030*/ 	.string	"Build cuda_13.0.r13.0/compiler.36424714_0"
        /*0030*/ 	.string	"-arch sm_100 -m 64 "



//--------------------- .note.nv.cuinfo           --------------------------
	.section	.note.nv.cuinfo,"",@"SHT_NOTE"
	.sectionflags	@"SHF_NOTE_NV_CUINFO"
        /*0018*/ 	.short	0x0002
        /*001a*/ 	.short	0x0064
        /*001c*/ 	.short	0x0082
	.zero		2


//--------------------- .nv.info                  --------------------------
	.section	.nv.info,"",@"SHT_CUDA_INFO"
	.align	4


	//----- nvinfo : EIATTR_REGCOUNT
	.align		4
        /*0000*/ 	.byte	0x04, 0x2f
        /*0002*/ 	.short	(.L_2 - .L_1)
	.align		4
.L_1:
        /*0004*/ 	.word	index@(_Z8mykernelv)
        /*0008*/ 	.word	0x00000018


	//----- nvinfo : EIATTR_FRAME_SIZE
	.align		4
.L_2:
        /*000c*/ 	.byte	0x04, 0x11
        /*000e*/ 	.short	(.L_4 - .L_3)
	.align		4
.L_3:
        /*0010*/ 	.word	index@(_Z8mykernelv)
        /*0014*/ 	.word	0x00000008


	//----- nvinfo : EIATTR_MIN_STACK_SIZE
	.align		4
.L_4:
        /*0018*/ 	.byte	0x04, 0x12
        /*001a*/ 	.short	(.L_6 - .L_5)
	.align		4
.L_5:
        /*001c*/ 	.word	index@(_Z8mykernelv)
        /*0020*/ 	.word	0x00000008
.L_6:


//--------------------- .nv.compat                --------------------------
	.section	.nv.compat,"",@"SHT_CUDA_COMPAT_INFO"
	.align	4
        /*0000*/ 	.byte	0x02, 0x09, 0x00, 0x00, 0x02, 0x02, 0x01, 0x00, 0x02, 0x05, 0x05, 0x00, 0x03, 0x07, 0x01, 0x01
        /*0010*/ 	.byte	0x02, 0x03, 0x00, 0x00, 0x02, 0x06, 0x01, 0x00, 0x04, 0x0b, 0x08, 0x00, 0x09, 0x00, 0x00, 0x00
        /*0020*/ 	.byte	0x00, 0x00, 0x00, 0x00


//--------------------- .nv.info._Z8mykernelv     --------------------------
	.section	.nv.info._Z8mykernelv,"",@"SHT_CUDA_INFO"
	.sectionflags	@""
	.align	4


	//----- nvinfo : EIATTR_CUDA_API_VERSION
	.align		4
        /*0000*/ 	.byte	0x04, 0x37
        /*0002*/ 	.short	(.L_8 - .L_7)
.L_7:
        /*0004*/ 	.word	0x00000082


	//----- nvinfo : EIATTR_SPARSE_MMA_MASK
	.align		4
.L_8:
        /*0008*/ 	.byte	0x03, 0x50
        /*000a*/ 	.short	0x0000


	//----- nvinfo : EIATTR_MAXREG_COUNT
	.align		4
        /*000c*/ 	.byte	0x03, 0x1b
        /*000e*/ 	.short	0x00ff


	//----- nvinfo : EIATTR_EXTERNS
	.align		4
        /*0010*/ 	.byte	0x04, 0x0f
        /*0012*/ 	.short	(.L_10 - .L_9)


	//   ....[0]....
	.align		4
.L_9:
        /*0014*/ 	.word	index@(vprintf)


	//----- nvinfo : EIATTR_MERCURY_ISA_VERSION
	.align		4
.L_10:
        /*0018*/ 	.byte	0x03, 0x5f
        /*001a*/ 	.short	0x0101


	//----- nvinfo : EIATTR_VRC_CTA_INIT_COUNT
	.align		4
        /*001c*/ 	.byte	0x02, 0x4a
	.zero		1
	.zero		1


	//----- nvinfo : EIATTR_SYSCALL_OFFSETS
	.align		4
        /*0020*/ 	.byte	0x04, 0x46
        /*0022*/ 	.short	(.L_12 - .L_11)


	//   ....[0]....
.L_11:
        /*0024*/ 	.word	0x000000e0


	//----- nvinfo : EIATTR_EXIT_INSTR_OFFSETS
	.align		4
.L_12:
        /*0028*/ 	.byte	0x04, 0x1c
        /*002a*/ 	.short	(.L_14 - .L_13)


	//   ....[0]....
.L_13:
        /*002c*/ 	.word	0x000000f0


	//----- nvinfo : EIATTR_SW_WAR
	.align		4
.L_14:
        /*0030*/ 	.byte	0x04, 0x36
        /*0032*/ 	.short	(.L_16 - .L_15)
.L_15:
        /*0034*/ 	.word	0x00000008
.L_16:


//--------------------- .nv.callgraph             --------------------------
	.section	.nv.callgraph,"",@"SHT_CUDA_CALLGRAPH"
	.align	4
	.sectionentsize	8
	.align		4
        /*0000*/ 	.word	0x00000000
	.align		4
        /*0004*/ 	.word	0xffffffff
	.align		4
        /*0008*/ 	.word	index@(_Z8mykernelv)
	.align		4
        /*000c*/ 	.word	index@(vprintf)
	.align		4
        /*0010*/ 	.word	0x00000000
	.align		4
        /*0014*/ 	.word	0xfffffffe
	.align		4
        /*0018*/ 	.word	0x00000000
	.align		4
        /*001c*/ 	.word	0xfffffffd
	.align		4
        /*0020*/ 	.word	0x00000000
	.align		4
        /*0024*/ 	.word	0xfffffffc


//--------------------- .nv.constant4             --------------------------
	.section	.nv.constant4,"a",@progbits
	.align	8
	.align		8
.nv.constant4:
        /*0000*/ 	.dword	vprintf
	.align		8
        /*0008*/ 	.dword	$str


//--------------------- .text._Z8mykernelv        --------------------------
	.section	.text._Z8mykernelv,"ax",@progbits
	.align	128
        .global         _Z8mykernelv
        .type           _Z8mykernelv,@function
        .size           _Z8mykernelv,(.L_x_2 - _Z8mykernelv)
        .other          _Z8mykernelv,@"STO_CUDA_ENTRY STV_DEFAULT"
_Z8mykernelv:
.text._Z8mykernelv:
[----:B------:R-:W0:Y:S01]  /*0000*/  LDC R1, c[0x0][0x37c] ;  /* 0x0000df00ff017b82 */ /* 0x000e220000000800 */
[----:B------:R-:W1:Y:S01]  /*0010*/  S2R R8, SR_TID.X ;  /* 0x0000000000087919 */ /* 0x000e620000002100 */
[----:B0-----:R-:W-:Y:S01]  /*0020*/  VIADD R1, R1, 0xfffffff8 ;  /* 0xfffffff801017836 */ /* 0x001fe20000000000 */
[----:B------:R-:W-:Y:S01]  /*0030*/  MOV R0, 0x0 ;  /* 0x0000000000007802 */ /* 0x000fe20000000f00 */
[----:B------:R-:W0:Y:S04]  /*0040*/  LDCU UR4, c[0x0][0x2f8] ;  /* 0x00005f00ff0477ac */ /* 0x000e280008000800 */
[----:B------:R2:W3:Y:S01]  /*0050*/  LDC.64 R2, c[0x4][R0] ;  /* 0x0100000000027b82 */ /* 0x0004e20000000a00 */
[----:B------:R-:W4:Y:S01]  /*0060*/  LDCU.64 UR6, c[0x4][0x8] ;  /* 0x01000100ff0677ac */ /* 0x000f220008000a00 */
[----:B------:R-:W5:Y:S01]  /*0070*/  LDCU UR5, c[0x0][0x2fc] ;  /* 0x00005f80ff0577ac */ /* 0x000f620008000800 */
[----:B0-----:R-:W-:Y:S01]  /*0080*/  IADD3 R6, P0, PT, R1, UR4, RZ ;  /* 0x0000000401067c10 */ /* 0x001fe2000ff1e0ff */
[----:B----4-:R-:W-:Y:S01]  /*0090*/  IMAD.U32 R4, RZ, RZ, UR6 ;  /* 0x00000006ff047e24 */ /* 0x010fe2000f8e00ff */
[----:B------:R-:W-:-:S03]  /*00a0*/  MOV R5, UR7 ;  /* 0x0000000700057c02 */ /* 0x000fc60008000f00 */
[----:B-----5:R-:W-:Y:S01]  /*00b0*/  IMAD.X R7, RZ, RZ, UR5, P0 ;  /* 0x00000005ff077e24 */ /* 0x020fe200080e06ff */
[----:B-1----:R2:W-:Y:S07]  /*00c0*/  STL [R1], R8 ;  /* 0x0000000801007387 */ /* 0x0025ee0000100800 */
[----:B------:R-:W-:-:S07]  /*00d0*/  LEPC R20, `(.L_x_0) ;  /* 0x000000001014794e */ /* 0x000fce0000000000 */
[----:B--23--:R-:W-:Y:S05]  /*00e0*/  CALL.ABS.NOINC R2 ;  /* 0x0000000002007343 */ /* 0x00cfea0003c00000 */
.L_x_0:
[----:B------:R-:W-:Y:S05]  /*00f0*/  EXIT ;  /* 0x000000000000794d */ /* 0x000fea0003800000 */
.L_x_1:
[----:B------:R-:W-:-:S00]  /*0100*/  BRA `(.L_x_1) ;  /* 0xfffffffc00fc7947 */ /* 0x000fc0000383ffff */
[----:B------:R-:W-:-:S00]  /*0110*/  NOP ;  /* 0x0000000000007918 */ /* 0x000fc00000000000 */
        /* <DEDUP_REMOVED lines=14> */
.L_x_2:


//--------------------- .nv.global.init           --------------------------
	.section	.nv.global.init,"aw",@progbits
.nv.global.init:
	.type		$str,@object
	.size		$str,(.L_0 - $str)
$str:
        /*0000*/ 	.byte	0x0a, 0x20, 0x48, 0x65, 0x6c, 0x6c, 0x6f, 0x20, 0x66, 0x72, 0x6f, 0x6d, 0x20, 0x74, 0x68, 0x72
        /*0010*/ 	.byte	0x65, 0x61, 0x64, 0x20, 0x6e, 0x75, 0x6d, 0x62, 0x65, 0x72, 0x20, 0x25, 0x64, 0x00
.L_0:


//--------------------- .nv.shared.reserved.0     --------------------------
	.section	.nv.shared.reserved.0,"aw",@nobits
	.weak		__nv_reservedSMEM_offset_0_alias
	.size		__nv_reservedSMEM_offset_0_alias, 0, 64
	.other		__nv_reservedSMEM_offset_0_alias,@"STO_CUDA_RESERVED_SHARED STV_DEFAULT"
__nv_reservedSMEM_offset_0_alias:
	.zero		0
	.zero		64


//--------------------- .nv.constant0._Z8mykernelv --------------------------
	.section	.nv.constant0._Z8mykernelv,"a",@progbits
	.sectionflags	@""
	.align	4
.nv.constant0._Z8mykernelv:
	.zero		896


//--------------------- SYMBOLS --------------------------

	.type		.nv.reservedSmem.offset0,@object
	.size		.nv.reservedSmem.offset0,0x4
	.type		vprintf,@function
